def gluon_mma(
    a_ptr,
    b_ptr,
    c_ptr,
    M: gl.constexpr,
    N: gl.constexpr,
    K: gl.constexpr,
    BLK_A: gl.constexpr,
    BLK_B: gl.constexpr,
    SHARED_A: gl.constexpr,
    SHARED_B: gl.constexpr,
    ACC_LAYOUT: gl.constexpr,
    TMEM_LAYOUT: gl.constexpr,
    USE_TCGEN05: gl.constexpr,
    IS_ASYNC: gl.constexpr,
):
    offs_m = gl.arange(0, M, layout=gl.SliceLayout(1, BLK_A))
    offs_ka = gl.arange(0, K, layout=gl.SliceLayout(0, BLK_A))
    offs_kb = gl.arange(0, K, layout=gl.SliceLayout(1, BLK_B))
    offs_n = gl.arange(0, N, layout=gl.SliceLayout(0, BLK_B))
    a = gl.load(a_ptr + offs_m[:, None] * K + offs_ka[None, :])
    b = gl.load(b_ptr + offs_kb[:, None] * N + offs_n[None, :])
    a_smem = gl.allocate_shared_memory(a.dtype, [M, K], SHARED_A, a)
    b_smem = gl.allocate_shared_memory(b.dtype, [K, N], SHARED_B, b)

    if USE_TCGEN05:
        fence_async_shared()
        bar = gl.allocate_shared_memory(gl.int64, [1], mbarrier.MBarrierLayout())
        mbarrier.init(bar, count=1)
        acc_tmem = allocate_tensor_memory(gl.float32, [M, N], TMEM_LAYOUT)
        tcgen05_mma(a_smem, b_smem, acc_tmem, use_acc=False)
        tcgen05_commit(bar)
        mbarrier.wait(bar, phase=0)
        mbarrier.invalidate(bar)
        acc = acc_tmem.load(ACC_LAYOUT)
    else:
        acc = gl.zeros([M, N], dtype=gl.float32, layout=ACC_LAYOUT)
        acc = hopper.warpgroup_mma(a_smem, b_smem, acc, is_async=IS_ASYNC)
        if IS_ASYNC:
            acc = hopper.warpgroup_mma_wait(num_outstanding=0, deps=[acc])

    out_layout: gl.constexpr = gl.BlockedLayout(
        [1, 1], [1, 32], [gl.num_warps(), 1], [1, 0]
    )
    acc = gl.convert_layout(acc, out_layout)
    offs_cm = gl.arange(0, M, layout=gl.SliceLayout(1, out_layout))
    offs_cn = gl.arange(0, N, layout=gl.SliceLayout(0, out_layout))
    gl.store(c_ptr + offs_cm[:, None] * N + offs_cn[None, :], acc)

# config = {"BLOCK_K": 128, "BLOCK_M": 256, "BLOCK_N": 128, "arch": "sm_100", "dtype": "fp8e4m3", "is_async": 1, "num_warps": 8}
# arch = sm_100


// ===== COMPILED SASS (sm_100a) =====

	.target	sm_100a

	.elftype	@"ET_EXEC"


//--------------------- .note.nv.tkinfo           --------------------------
	.section	.note.nv.tkinfo,"",@"SHT_NOTE"
	.sectionflags	@"SHF_NOTE_NV_TKINFO"
	.tkinfo
        /*0018*/ 	.word	0x00000081
        /*0030*/ 	.string	""
        /*0030*/ 	.string	"ptxas-blackwell"
        /*0030*/ 	.string	"Cuda compilation tools, release 12.9, V12.9.86"
        /*0030*/ 	.string	"Build cuda_12.9.r12.9/compiler.36037853_0"
        /*0030*/ 	.string	"-v  -suppress-debug-info  -lineinfo  -arch sm_100a "



//--------------------- .note.nv.cuver            --------------------------
	.section	.note.nv.cuver,"",@"SHT_NOTE"
	.sectionflags	@"SHF_NOTE_NV_CUVER"
        /*0018*/ 	.short	0x0001
        /*001a*/ 	.short	0x0064
        /*001c*/ 	.short	0x0001
        /*001e*/ 	.short	0x0000
        /*0020*/ 	.short	0x0001
        /*0022*/ 	.short	0x0000


//--------------------- .nv.info                  --------------------------
	.section	.nv.info,"",@"SHT_CUDA_INFO"
	.align	4


	//----- nvinfo : EIATTR_REGCOUNT
	.align		4
        /*0000*/ 	.byte	0x04, 0x2f
        /*0002*/ 	.short	(.L_4 - .L_3)
	.align		4
.L_3:
        /*0004*/ 	.word	index@(gluon_mma)
        /*0008*/ 	.word	0x000000a4


	//----- nvinfo : EIATTR_FRAME_SIZE
	.align		4
.L_4:
        /*000c*/ 	.byte	0x04, 0x11
        /*000e*/ 	.short	(.L_6 - .L_5)
	.align		4
.L_5:
        /*0010*/ 	.word	index@($__internal_2_$__cuda_sm10x_tcgen05_guardrail_trap_unallocated_columns_being_dealloced)
        /*0014*/ 	.word	0x00000000


	//----- nvinfo : EIATTR_FRAME_SIZE
	.align		4
.L_6:
        /*0018*/ 	.byte	0x04, 0x11
        /*001a*/ 	.short	(.L_8 - .L_7)
	.align		4
.L_7:
        /*001c*/ 	.word	index@($__internal_1_$__cuda_sm10x_tcgen05_guardrail_trap_phase_invalid_during_alloc)
        /*0020*/ 	.word	0x00000000


	//----- nvinfo : EIATTR_FRAME_SIZE
	.align		4
.L_8:
        /*0024*/ 	.byte	0x04, 0x11
        /*0026*/ 	.short	(.L_10 - .L_9)
	.align		4
.L_9:
        /*0028*/ 	.word	index@($__internal_0_$__cuda_sm10x_tcgen05_guardrail_trap_col_being_dealloced_not_returned_by_alloc)
        /*002c*/ 	.word	0x00000000


	//----- nvinfo : EIATTR_FRAME_SIZE
	.align		4
.L_10:
        /*0030*/ 	.byte	0x04, 0x11
        /*0032*/ 	.short	(.L_12 - .L_11)
	.align		4
.L_11:
        /*0034*/ 	.word	index@(gluon_mma)
        /*0038*/ 	.word	0x00000000


	//----- nvinfo : EIATTR_MIN_STACK_SIZE
	.align		4
.L_12:
        /*003c*/ 	.byte	0x04, 0x12
        /*003e*/ 	.short	(.L_14 - .L_13)
	.align		4
.L_13:
        /*0040*/ 	.word	index@(gluon_mma)
        /*0044*/ 	.word	0x00000000
.L_14:


//--------------------- .nv.info.gluon_mma        --------------------------
	.section	.nv.info.gluon_mma,"",@"SHT_CUDA_INFO"
	.sectionflags	@""
	.align	4


	//----- nvinfo : EIATTR_CUDA_API_VERSION
	.align		4
        /*0000*/ 	.byte	0x04, 0x37
        /*0002*/ 	.short	(.L_16 - .L_15)
.L_15:
        /*0004*/ 	.word	0x00000081


	//----- nvinfo : EIATTR_KPARAM_INFO
	.align		4
.L_16:
        /*0008*/ 	.byte	0x04, 0x17
        /*000a*/ 	.short	(.L_18 - .L_17)
.L_17:
        /*000c*/ 	.word	0x00000000
        /*0010*/ 	.short	0x0004
        /*0012*/ 	.short	0x0020
        /*0014*/ 	.byte	0x00, 0xf4, 0x21, 0x00


	//----- nvinfo : EIATTR_KPARAM_INFO
	.align		4
.L_18:
        /*0018*/ 	.byte	0x04, 0x17
        /*001a*/ 	.short	(.L_20 - .L_19)
.L_19:
        /*001c*/ 	.word	0x00000000
        /*0020*/ 	.short	0x0003
        /*0022*/ 	.short	0x0018
        /*0024*/ 	.byte	0x00, 0xf4, 0x21, 0x00


	//----- nvinfo : EIATTR_KPARAM_INFO
	.align		4
.L_20:
        /*0028*/ 	.byte	0x04, 0x17
        /*002a*/ 	.short	(.L_22 - .L_21)
.L_21:
        /*002c*/ 	.word	0x00000000
        /*0030*/ 	.short	0x0002
        /*0032*/ 	.short	0x0010
        /*0034*/ 	.byte	0x00, 0xf4, 0x21, 0x00


	//----- nvinfo : EIATTR_KPARAM_INFO
	.align		4
.L_22:
        /*0038*/ 	.byte	0x04, 0x17
        /*003a*/ 	.short	(.L_24 - .L_23)
.L_23:
        /*003c*/ 	.word	0x00000000
        /*0040*/ 	.short	0x0001
        /*0042*/ 	.short	0x0008
        /*0044*/ 	.byte	0x00, 0xf4, 0x21, 0x00


	//----- nvinfo : EIATTR_KPARAM_INFO
	.align		4
.L_24:
        /*0048*/ 	.byte	0x04, 0x17
        /*004a*/ 	.short	(.L_26 - .L_25)
.L_25:
        /*004c*/ 	.word	0x00000000
        /*0050*/ 	.short	0x0000
        /*0052*/ 	.short	0x0000
        /*0054*/ 	.byte	0x00, 0xf4, 0x21, 0x00


	//----- nvinfo : EIATTR_AT_ENTRY_FRAGMENTS
	.align		4
.L_26:
        /*0058*/ 	.byte	0x04, 0x4f
        /*005a*/ 	.short	(.L_28 - .L_27)


	//   ....[0]....
.L_27:
        /*005c*/ 	.word	0x00000004


	//----- nvinfo : EIATTR_RESERVED_SMEM_USED
	.align		4
.L_28:
        /*0060*/ 	.byte	0x01, 0x41
	.zero		2


	//----- nvinfo : EIATTR_SPARSE_MMA_MASK
	.align		4
        /*0064*/ 	.byte	0x03, 0x50
        /*0066*/ 	.short	0x0000


	//----- nvinfo : EIATTR_TCGEN05_1CTA_USED
	.align		4
        /*0068*/ 	.byte	0x01, 0x51
	.zero		2


	//----- nvinfo : EIATTR_MAXREG_COUNT
	.align		4
        /*006c*/ 	.byte	0x03, 0x1b
        /*006e*/ 	.short	0x00ff


	//----- nvinfo : EIATTR_NUM_BARRIERS
	.align		4
        /*0070*/ 	.byte	0x02, 0x4c
        /*0072*/ 	.byte	0x01
	.zero		1


	//----- nvinfo : EIATTR_INT_WARP_WIDE_INSTR_OFFSETS
	.align		4
        /*0074*/ 	.byte	0x04, 0x31
        /*0076*/ 	.short	(.L_30 - .L_29)


	//   ....[0]....
.L_29:
        /*0078*/ 	.word	0x000013e0


	//   ....[1]....
        /*007c*/ 	.word	0x000015a0


	//   ....[2]....
        /*0080*/ 	.word	0x000021a0


	//   ....[3]....
        /*0084*/ 	.word	0x000021b0


	//   ....[4]....
        /*0088*/ 	.word	0x00003210


	//   ....[5]....
        /*008c*/ 	.word	0x00003260


	//----- nvinfo : EIATTR_COOP_GROUP_MASK_REGIDS
	.align		4
.L_30:
        /*0090*/ 	.byte	0x04, 0x29
        /*0092*/ 	.short	(.L_32 - .L_31)


	//   ....[0]....
.L_31:
        /*0094*/ 	.word	0xffffffff


	//   ....[1]....
        /*0098*/ 	.word	0xffffffff


	//   ....[2]....
        /*009c*/ 	.word	0xffffffff


	//   ....[3]....
        /*00a0*/ 	.word	0xffffffff


	//----- nvinfo : EIATTR_COOP_GROUP_INSTR_OFFSETS
	.align		4
.L_32:
        /*00a4*/ 	.byte	0x04, 0x28
        /*00a6*/ 	.short	(.L_34 - .L_33)


	//   ....[0]....
.L_33:
        /*00a8*/ 	.word	0x00000050


	//   ....[1]....
        /*00ac*/ 	.word	0x00000310


	//   ....[2]....
        /*00b0*/ 	.word	0x000030a0


	//   ....[3]....
        /*00b4*/ 	.word	0x00003310


	//----- nvinfo : EIATTR_VRC_CTA_INIT_COUNT
	.align		4
.L_34:
        /*00b8*/ 	.byte	0x02, 0x4a
        /*00ba*/ 	.byte	0x80
	.zero		1


	//----- nvinfo : EIATTR_MBARRIER_INSTR_OFFSETS
	.align		4
        /*00bc*/ 	.byte	0x04, 0x39
        /*00be*/ 	.short	(.L_36 - .L_35)


	//   ....[0]....
.L_35:
        /*00c0*/ 	.word	0x00001df0
        /*00c4*/ 	.word	0x000000ff
        /*00c8*/ 	.word	0x0000c000
        /*00cc*/ 	.short	0x0100
        /*00ce*/ 	.byte	0x07
	.zero		1


	//   ....[1]....
        /*00d0*/ 	.word	0x00002240
        /*00d4*/ 	.word	0x000000ff
        /*00d8*/ 	.word	0x0000c000
        /*00dc*/ 	.short	0x010a
        /*00de*/ 	.byte	0x07
	.zero		1


	//   ....[2]....
        /*00e0*/ 	.word	0x00002380
        /*00e4*/ 	.word	0x000000ff
        /*00e8*/ 	.word	0x0000c000
        /*00ec*/ 	.short	0x0108
        /*00ee*/ 	.byte	0x07
	.zero		1


	//   ....[3]....
        /*00f0*/ 	.word	0x00003330
        /*00f4*/ 	.word	0x000000ff
        /*00f8*/ 	.word	0x0000c000
        /*00fc*/ 	.short	0x010a
        /*00fe*/ 	.byte	0x07
	.zero		1


	//----- nvinfo : EIATTR_NUM_MBARRIERS
	.align		4
.L_36:
        /*0100*/ 	.byte	0x03, 0x38
        /*0102*/ 	.short	0x0001


	//----- nvinfo : EIATTR_EXIT_INSTR_OFFSETS
	.align		4
        /*0104*/ 	.byte	0x04, 0x1c
        /*0106*/ 	.short	(.L_38 - .L_37)


	//   ....[0]....
.L_37:
        /*0108*/ 	.word	0x00003320


	//----- nvinfo : EIATTR_REQNTID
	.align		4
.L_38:
        /*010c*/ 	.byte	0x04, 0x10
        /*010e*/ 	.short	(.L_40 - .L_39)
.L_39:
        /*0110*/ 	.word	0x00000100
        /*0114*/ 	.word	0x00000001
        /*0118*/ 	.word	0x00000001


	//----- nvinfo : EIATTR_CRS_STACK_SIZE
	.align		4
.L_40:
        /*011c*/ 	.byte	0x04, 0x1e
        /*011e*/ 	.short	(.L_42 - .L_41)
.L_41:
        /*0120*/ 	.word	0x00000000


	//----- nvinfo : EIATTR_CBANK_PARAM_SIZE
	.align		4
.L_42:
        /*0124*/ 	.byte	0x03, 0x19
        /*0126*/ 	.short	0x0028


	//----- nvinfo : EIATTR_PARAM_CBANK
	.align		4
        /*0128*/ 	.byte	0x04, 0x0a
        /*012a*/ 	.short	(.L_44 - .L_43)
	.align		4
.L_43:
        /*012c*/ 	.word	index@(.nv.constant0.gluon_mma)
        /*0130*/ 	.short	0x0380
        /*0132*/ 	.short	0x0028


	//----- nvinfo : EIATTR_SW_WAR
	.align		4
.L_44:
        /*0134*/ 	.byte	0x04, 0x36
        /*0136*/ 	.short	(.L_46 - .L_45)
.L_45:
        /*0138*/ 	.word	0x00000008
.L_46:


//--------------------- .nv.compat                --------------------------
	.section	.nv.compat,"",@"SHT_CUDA_COMPAT_INFO"
	.align	4
        /*0000*/ 	.byte	0x02, 0x02, 0x02, 0x00, 0x02, 0x05, 0x05, 0x00, 0x02, 0x03, 0x00, 0x00, 0x02, 0x06, 0x01, 0x00


//--------------------- .nv.callgraph             --------------------------
	.section	.nv.callgraph,"",@"SHT_CUDA_CALLGRAPH"
	.align	4
	.sectionentsize	8
	.align		4
        /*0000*/ 	.word	0x00000000
	.align		4
        /*0004*/ 	.word	0xffffffff
	.align		4
        /*0008*/ 	.word	0x00000000
	.align		4
        /*000c*/ 	.word	0xfffffffe
	.align		4
        /*0010*/ 	.word	0x00000000
	.align		4
        /*0014*/ 	.word	0xfffffffd
	.align		4
        /*0018*/ 	.word	0x00000000
	.align		4
        /*001c*/ 	.word	0xfffffffc


//--------------------- .text.gluon_mma           --------------------------
	.section	.text.gluon_mma,"ax",@progbits
	.align	128
        .global         gluon_mma
        .type           gluon_mma,@function
        .size           gluon_mma,(.L_x_15 - gluon_mma)
        .other          gluon_mma,@"STO_CUDA_ENTRY STV_DEFAULT"
gluon_mma:
.text.gluon_mma:
[----:B------:R-:W0:Y:S01]  /*0000*/  LDC R1, c[0x0][0x37c] ;  /* 0x0000df00ff017b82 */ /* 0x000e220000000800 */
[----:B------:R-:W1:Y:S02]  /*0010*/  S2R R133, SR_TID.X ;  /* 0x0000000000857919 */ /* 0x000e640000002100 */
[----:B-1----:R-:W-:-:S13]  /*0020*/  ISETP.GE.U32.AND P1, PT, R133, 0x20, PT ;  /* 0x000000208500780c */ /* 0x002fda0003f26070 */
[----:B------:R-:W-:Y:S05]  /*0030*/  @P1 BRA `(.L_x_0) ;  /* 0x0000000000b81947 */ /* 0x000fea0003800000 */
[----:B------:R-:W1:Y:S01]  /*0040*/  S2UR UR6, SR_CgaCtaId ;  /* 0x00000000000679c3 */ /* 0x000e620000008800 */
[----:B------:R-:W-:Y:S01]  /*0050*/  NOP ;  /* 0x0000000000007918 */ /* 0x000fe20000000000 */
[----:B------:R-:W-:Y:S02]  /*0060*/  UMOV UR4, 0x40 ;  /* 0x0000004000047882 */ /* 0x000fe40000000000 */
[----:B-1----:R-:W-:-:S09]  /*0070*/  ULEA UR4, UR6, UR4, 0x18 ;  /* 0x0000000406047291 */ /* 0x002fd2000f8ec0ff */
[----:B------:R-:W1:Y:S01]  /*0080*/  LDS.U8 R0, [UR4] ;  /* 0x00000004ff007984 */ /* 0x000e620008000000 */
[----:B------:R-:W-:Y:S02]  /*0090*/  UMOV UR4, 0x400 ;  /* 0x0000040000047882 */ /* 0x000fe40000000000 */
[----:B------:R-:W-:Y:S01]  /*00a0*/  ULEA UR4, UR6, UR4, 0x18 ;  /* 0x0000000406047291 */ /* 0x000fe2000f8ec0ff */
[----:B-1----:R-:W-:-:S13]  /*00b0*/  ISETP.NE.AND P0, PT, R0, RZ, PT ;  /* 0x000000ff0000720c */ /* 0x002fda0003f05270 */
[----:B------:R-:W-:Y:S05]  /*00c0*/  @P0 BRA `(.L_x_1) ;  /* 0x00000000007c0947 */ /* 0x000fea0003800000 */
[----:B------:R-:W-:-:S13]  /*00d0*/  ELECT P0, URZ, PT ;  /* 0x0000000000ff782f */ /* 0x000fda0003800000 */
[----:B------:R-:W-:Y:S05]  /*00e0*/  @!P0 BRA `(.L_x_2) ;  /* 0x0000000000848947 */ /* 0x000fea0003800000 */
[----:B------:R-:W-:Y:S01]  /*00f0*/  UMOV UR5, 0x8 ;  /* 0x0000000800057882 */ /* 0x000fe20000000000 */
[----:B------:R-:W-:Y:S02]  /*0100*/  IMAD.MOV.U32 R4, RZ, RZ, 0x1 ;  /* 0x00000001ff047424 */ /* 0x000fe400078e00ff */
[----:B------:R-:W-:Y:S02]  /*0110*/  IMAD.MOV.U32 R5, RZ, RZ, 0xff ;  /* 0x000000ffff057424 */ /* 0x000fe400078e00ff */
[----:B------:R-:W-:Y:S04]  /*0120*/  DEPBAR.LE SB1, 0x36 ;  /* 0x00009d800000791a */ /* 0x000fe80000000000 */
[----:B------:R-:W1:Y:S02]  /*0130*/  UTCATOMSWS.FIND_AND_SET.ALIGN UP0, UR5, UR5 ;  /* 0x00000005000575e3 */ /* 0x000e640008000800 */
[----:B-1----:R-:W-:-:S04]  /*0140*/  PLOP3.LUT P0, PT, PT, PT, UP0, 0x80, 0x8 ;  /* 0x000000000008781c */ /* 0x002fc80003f0f008 */
[----:B------:R-:W-:-:S04]  /*0150*/  SEL R0, RZ, 0xffffffff, !P0 ;  /* 0xffffffffff007807 */ /* 0x000fc80004000000 */
[----:B------:R-:W-:Y:S01]  /*0160*/  ISETP.NE.AND P0, PT, R0, RZ, PT ;  /* 0x000000ff0000720c */ /* 0x000fe20003f05270 */
[----:B------:R-:W-:-:S12]  /*0170*/  IMAD.U32 R0, RZ, RZ, UR5 ;  /* 0x00000005ff007e24 */ /* 0x000fd8000f8e00ff */
[----:B------:R-:W-:Y:S05]  /*0180*/  @P0 BRA `(.L_x_3) ;  /* 0x0000000000240947 */ /* 0x000fea0003800000 */
.L_x_4:
[----:B------:R-:W-:Y:S05]  /*0190*/  NANOSLEEP 0x64 ;  /* 0x000000640000795d */ /* 0x000fea0003800000 */
[----:B------:R-:W-:-:S05]  /*01a0*/  UMOV UR5, 0x8 ;  /* 0x0000000800057882 */ /* 0x000fca0000000000 */
[----:B------:R-:W-:Y:S04]  /*01b0*/  DEPBAR.LE SB1, 0x36 ;  /* 0x00009d800000791a */ /* 0x000fe80000000000 */
[----:B------:R-:W1:Y:S02]  /*01c0*/  UTCATOMSWS.FIND_AND_SET.ALIGN UP0, UR5, UR5 ;  /* 0x00000005000575e3 */ /* 0x000e640008000800 */
[----:B-1----:R-:W-:-:S04]  /*01d0*/  PLOP3.LUT P0, PT, PT, PT, UP0, 0x80, 0x8 ;  /* 0x000000000008781c */ /* 0x002fc80003f0f008 */
[----:B------:R-:W-:-:S04]  /*01e0*/  SEL R0, RZ, 0xffffffff, !P0 ;  /* 0xffffffffff007807 */ /* 0x000fc80004000000 */
[----:B------:R-:W-:Y:S01]  /*01f0*/  ISETP.NE.AND P0, PT, R0, RZ, PT ;  /* 0x000000ff0000720c */ /* 0x000fe20003f05270 */
[----:B------:R-:W-:-:S12]  /*0200*/  IMAD.U32 R0, RZ, RZ, UR5 ;  /* 0x00000005ff007e24 */ /* 0x000fd8000f8e00ff */
[----:B------:R-:W-:Y:S05]  /*0210*/  @!P0 BRA `(.L_x_4) ;  /* 0xfffffffc00dc8947 */ /* 0x000fea000383ffff */
.L_x_3:
[C---:B------:R-:W-:Y:S01]  /*0220*/  VIADD R3, R0.reuse, 0x10 ;  /* 0x0000001000037836 */ /* 0x040fe20000000000 */
[----:B------:R-:W-:Y:S01]  /*0230*/  UMOV UR5, 0x50 ;  /* 0x0000005000057882 */ /* 0x000fe20000000000 */
[----:B------:R-:W-:Y:S01]  /*0240*/  SHF.L.U32 R2, R5, R0, RZ ;  /* 0x0000000005027219 */ /* 0x000fe200000006ff */
[----:B------:R-:W-:Y:S01]  /*0250*/  ULEA UR5, UR6, UR5, 0x18 ;  /* 0x0000000506057291 */ /* 0x000fe2000f8ec0ff */
[----:B------:R-:W-:Y:S01]  /*0260*/  IMAD.SHL.U32 R0, R0, 0x20, RZ ;  /* 0x0000002000007824 */ /* 0x000fe200078e00ff */
[----:B------:R-:W-:-:S04]  /*0270*/  SHF.L.U32 R3, R4, R3, RZ ;  /* 0x0000000304037219 */ /* 0x000fc800000006ff */
[----:B------:R-:W-:-:S05]  /*0280*/  LOP3.LUT R2, R3, R2, RZ, 0xfc, !PT ;  /* 0x0000000203027212 */ /* 0x000fca00078efcff */
[----:B------:R1:W-:Y:S04]  /*0290*/  ATOMS.OR RZ, [UR5], R2 ;  /* 0x00000002ffff798c */ /* 0x0003e8000b000005 */
[----:B------:R1:W-:Y:S01]  /*02a0*/  STS [UR4], R0 ;  /* 0x00000000ff007988 */ /* 0x0003e20008000804 */
[----:B------:R-:W-:Y:S05]  /*02b0*/  BRA `(.L_x_2) ;  /* 0x0000000000107947 */ /* 0x000fea0003800000 */
.L_x_1:
[----:B------:R-:W-:Y:S01]  /*02c0*/  IMAD.MOV.U32 R0, RZ, RZ, -0x1 ;  /* 0xffffffffff007424 */ /* 0x000fe200078e00ff */
[----:B------:R-:W-:-:S04]  /*02d0*/  MOV R2, 0x300 ;  /* 0x0000030000027802 */ /* 0x000fc80000000f00 */
[----:B------:R1:W-:Y:S03]  /*02e0*/  STS [UR4], R0 ;  /* 0x00000000ff007988 */ /* 0x0003e60008000804 */
[----:B01----:R-:W-:Y:S05]  /*02f0*/  CALL.REL.NOINC `($__internal_1_$__cuda_sm10x_tcgen05_guardrail_trap_phase_invalid_during_alloc) ;  /* 0x0000003000247944 */ /* 0x003fea0003c00000 */
.L_x_2:
[----:B------:R-:W-:Y:S05]  /*0300*/  WARPSYNC.ALL ;  /* 0x0000000000007948 */ /* 0x000fea0003800000 */
[----:B------:R-:W-:Y:S01]  /*0310*/  NOP ;  /* 0x0000000000007918 */ /* 0x000fe20000000000 */
.L_x_0:
[----:B------:R-:W2:Y:S08]  /*0320*/  S2UR UR6, SR_CgaCtaId ;  /* 0x00000000000679c3 */ /* 0x000eb00000008800 */
[----:B------:R-:W-:Y:S01]  /*0330*/  BAR.SYNC.DEFER_BLOCKING 0x0 ;  /* 0x0000000000007b1d */ /* 0x000fe20000010000 */
[C---:B-1----:R-:W-:Y:S01]  /*0340*/  IMAD.SHL.U32 R0, R133.reuse, 0x4, RZ ;  /* 0x0000000485007824 */ /* 0x042fe200078e00ff */
[----:B------:R-:W-:-:S02]  /*0350*/  LOP3.LUT R132, R133, 0xe0, RZ, 0xc0, !PT ;  /* 0x000000e085847812 */ /* 0x000fc400078ec0ff */
[----:B------:R-:W-:Y:S02]  /*0360*/  LOP3.LUT R3, R133, 0x1f, RZ, 0xc0, !PT ;  /* 0x0000001f85037812 */ /* 0x000fe400078ec0ff */
[----:B------:R-:W-:Y:S01]  /*0370*/  UMOV UR7, 0x400 ;  /* 0x0000040000077882 */ /* 0x000fe20000000000 */
[----:B------:R-:W1:Y:S01]  /*0380*/  LDCU.128 UR8, c[0x0][0x380] ;  /* 0x00007000ff0877ac */ /* 0x000e620008000c00 */
[----:B------:R-:W-:Y:S01]  /*0390*/  LOP3.LUT R0, R0, 0x380, RZ, 0xc0, !PT ;  /* 0x0000038000007812 */ /* 0x000fe200078ec0ff */
[----:B------:R-:W-:Y:S01]  /*03a0*/  IMAD.SHL.U32 R2, R132, 0x4, RZ ;  /* 0x0000000484027824 */ /* 0x000fe200078e00ff */
[----:B------:R-:W3:Y:S01]  /*03b0*/  LDCU.64 UR14, c[0x0][0x358] ;  /* 0x00006b00ff0e77ac */ /* 0x000ee20008000a00 */
[----:B--2---:R-:W-:Y:S01]  /*03c0*/  ULEA UR7, UR6, UR7, 0x18 ;  /* 0x0000000706077291 */ /* 0x004fe2000f8ec0ff */
[C---:B-1----:R-:W-:Y:S02]  /*03d0*/  IADD3 R4, P3, P4, R3.reuse, UR8, R0 ;  /* 0x0000000803047c10 */ /* 0x042fe4000fc7e000 */
[----:B------:R-:W-:-:S02]  /*03e0*/  IADD3 R6, P0, P2, R3, UR8, R2 ;  /* 0x0000000803067c10 */ /* 0x000fc4000fa1e002 */
[----:B------:R-:W-:Y:S02]  /*03f0*/  IADD3.X R5, PT, PT, RZ, UR9, RZ, P3, P4 ;  /* 0x00000009ff057c10 */ /* 0x000fe40009fe84ff */
[----:B------:R-:W-:Y:S02]  /*0400*/  IADD3.X R7, PT, PT, RZ, UR9, RZ, P0, P2 ;  /* 0x00000009ff077c10 */ /* 0x000fe400087e44ff */
[----:B------:R-:W1:Y:S01]  /*0410*/  LDS R134, [UR7] ;  /* 0x00000007ff867984 */ /* 0x000e620008000800 */
[----:B------:R-:W-:Y:S01]  /*0420*/  BAR.SYNC.DEFER_BLOCKING 0x0 ;  /* 0x0000000000007b1d */ /* 0x000fe20000010000 */
[----:B------:R-:W-:-:S05]  /*0430*/  LOP3.LUT R139, R2, 0x1f, R133, 0xf8, !PT ;  /* 0x0000001f028b7812 */ /* 0x000fca00078ef885 */
[----:B---3--:R-:W5:Y:S04]  /*0440*/  LDG.E.U8 R135, desc[UR14][R4.64+0x7c00] ;  /* 0x007c000e04877981 */ /* 0x008f68000c1e1100 */
[----:B------:R-:W5:Y:S04]  /*0450*/  LDG.E.U8 R136, desc[UR14][R4.64+0x7c20] ;  /* 0x007c200e04887981 */ /* 0x000f68000c1e1100 */
[----:B------:R-:W5:Y:S04]  /*0460*/  LDG.E.U8 R137, desc[UR14][R4.64+0x7c40] ;  /* 0x007c400e04897981 */ /* 0x000f68000c1e1100 */
[----:B------:R2:W5:Y:S01]  /*0470*/  LDG.E.U8 R138, desc[UR14][R4.64+0x7c60] ;  /* 0x007c600e048a7981 */ /* 0x000562000c1e1100 */
[----:B-1----:R-:W-:-:S02]  /*0480*/  R2UR UR13, R134 ;  /* 0x00000000860d72ca */ /* 0x002fc400000e0000 */
[----:B------:R-:W-:Y:S01]  /*0490*/  SHF.R.U32.HI R134, RZ, 0x1, R132 ;  /* 0x00000001ff867819 */ /* 0x000fe20000011684 */
[----:B------:R1:W5:Y:S04]  /*04a0*/  LDG.E.U8 R8, desc[UR14][R6.64] ;  /* 0x0000000e06087981 */ /* 0x000368000c1e1100 */
[----:B------:R1:W5:Y:S01]  /*04b0*/  LDG.E.U8 R12, desc[UR14][R6.64+0x400] ;  /* 0x0004000e060c7981 */ /* 0x000362000c1e1100 */
[----:B--2---:R-:W-:-:S03]  /*04c0*/  IADD3 R4, P0, P2, R3, UR10, R2 ;  /* 0x0000000a03047c10 */ /* 0x004fc6000fa1e002 */
[----:B------:R1:W5:Y:S01]  /*04d0*/  LDG.E.U8 R16, desc[UR14][R6.64+0x800] ;  /* 0x0008000e06107981 */ /* 0x000362000c1e1100 */
[----:B------:R-:W-:-:S03]  /*04e0*/  IADD3.X R5, PT, PT, RZ, UR11, RZ, P0, P2 ;  /* 0x0000000bff057c10 */ /* 0x000fc600087e44ff */
[----:B------:R1:W5:Y:S01]  /*04f0*/  LDG.E.U8 R20, desc[UR14][R6.64+0xc00] ;  /* 0x000c000e06147981 */ /* 0x000362000c1e1100 */
[----:B------:R-:W-:-:S03]  /*0500*/  LOP3.LUT R161, R139, R134, RZ, 0x3c, !PT ;  /* 0x000000868ba17212 */ /* 0x000fc600078e3cff */
[----:B------:R1:W5:Y:S04]  /*0510*/  LDG.E.U8 R24, desc[UR14][R6.64+0x1000] ;  /* 0x0010000e06187981 */ /* 0x000368000c1e1100 */
        /* <DEDUP_REMOVED lines=118> */
[----:B------:R1:W5:Y:S01]  /*0c80*/  LDG.E.U8 R127, desc[UR14][R6.64+0x7460] ;  /* 0x0074600e067f7981 */ /* 0x000362000c1e1100 */
[----:B------:R-:W-:Y:S05]  /*0c90*/  @P1 BRA `(.L_x_5) ;  /* 0x0000000000181947 */ /* 0x000fea0003800000 */
[----:B------:R-:W-:Y:S01]  /*0ca0*/  ELECT P0, URZ, PT ;  /* 0x0000000000ff782f */ /* 0x000fe20003800000 */
[----:B-1----:R-:W-:Y:S01]  /*0cb0*/  IMAD.MOV.U32 R6, RZ, RZ, 0x1 ;  /* 0x00000001ff067424 */ /* 0x002fe200078e00ff */
[----:B------:R-:W-:Y:S01]  /*0cc0*/  UMOV UR4, 0x40 ;  /* 0x0000004000047882 */ /* 0x000fe20000000000 */
[----:B------:R-:W-:Y:S01]  /*0cd0*/  UVIRTCOUNT.DEALLOC.SMPOOL 0x80 ;  /* 0x000000800000784c */ /* 0x000fe20000000000 */
[----:B------:R-:W-:-:S09]  /*0ce0*/  ULEA UR4, UR6, UR4, 0x18 ;  /* 0x0000000406047291 */ /* 0x000fd2000f8ec0ff */
[----:B------:R2:W-:Y:S03]  /*0cf0*/  @P0 STS.U8 [UR4], R6 ;  /* 0x00000006ff000988 */ /* 0x0005e60008000004 */
.L_x_5:
[----:B------:R-:W-:Y:S01]  /*0d00*/  LOP3.LUT R160, R161, 0x20, RZ, 0x3c, !PT ;  /* 0x00000020a1a07812 */ /* 0x000fe200078e3cff */
[----:B-----5:R-:W-:Y:S04]  /*0d10*/  STS.U8 [R161+UR7], R8 ;  /* 0x00000008a1007988 */ /* 0x020fe80008000007 */
[----:B------:R3:W-:Y:S04]  /*0d20*/  STS.U8 [R161+UR7+0x400], R12 ;  /* 0x0004000ca1007988 */ /* 0x0007e80008000007 */
[----:B------:R-:W-:Y:S04]  /*0d30*/  STS.U8 [R161+UR7+0x800], R16 ;  /* 0x00080010a1007988 */ /* 0x000fe80008000007 */
        /* <DEDUP_REMOVED lines=8> */
[----:B------:R-:W-:Y:S04]  /*0dc0*/  STS.U8 [R161+UR7+0x2c00], R52 ;  /* 0x002c0034a1007988 */ /* 0x000fe80008000007 */
        /* <DEDUP_REMOVED lines=20> */
[----:B------:R0:W-:Y:S04]  /*0f10*/  STS.U8 [R160+UR7+0x400], R13 ;  /* 0x0004000da0007988 */ /* 0x0001e80008000007 */
[----:B------:R0:W-:Y:S04]  /*0f20*/  STS.U8 [R160+UR7+0xc00], R21 ;  /* 0x000c0015a0007988 */ /* 0x0001e80008000007 */
[----:B------:R0:W-:Y:S04]  /*0f30*/  STS.U8 [R160+UR7+0x1400], R29 ;  /* 0x0014001da0007988 */ /* 0x0001e80008000007 */
[----:B------:R0:W-:Y:S04]  /*0f40*/  STS.U8 [R160+UR7+0x1c00], R37 ;  /* 0x001c0025a0007988 */ /* 0x0001e80008000007 */
[----:B-12---:R-:W2:Y:S04]  /*0f50*/  LDG.E.U8 R6, desc[UR14][R4.64] ;  /* 0x0000000e04067981 */ /* 0x006ea8000c1e1100 */
[----:B---3--:R-:W3:Y:S04]  /*0f60*/  LDG.E.U8 R12, desc[UR14][R4.64+0x400] ;  /* 0x0004000e040c7981 */ /* 0x008ee8000c1e1100 */
[----:B----4-:R-:W4:Y:S04]  /*0f70*/  LDG.E.U8 R20, desc[UR14][R4.64+0x800] ;  /* 0x0008000e04147981 */ /* 0x010f28000c1e1100 */
[----:B------:R-:W2:Y:S04]  /*0f80*/  LDG.E.U8 R28, desc[UR14][R4.64+0xc00] ;  /* 0x000c000e041c7981 */ /* 0x000ea8000c1e1100 */
[----:B------:R-:W2:Y:S04]  /*0f90*/  LDG.E.U8 R36, desc[UR14][R4.64+0x1000] ;  /* 0x0010000e04247981 */ /* 0x000ea8000c1e1100 */
[----:B0-----:R-:W2:Y:S04]  /*0fa0*/  LDG.E.U8 R44, desc[UR14][R4.64+0x1400] ;  /* 0x0014000e042c7981 */ /* 0x001ea8000c1e1100 */
[----:B------:R-:W2:Y:S04]  /*0fb0*/  LDG.E.U8 R60, desc[UR14][R4.64+0x1800] ;  /* 0x0018000e043c7981 */ /* 0x000ea8000c1e1100 */
        /* <DEDUP_REMOVED lines=25> */
[----:B------:R0:W-:Y:S04]  /*1150*/  STS.U8 [R160+UR7], R9 ;  /* 0x00000009a0007988 */ /* 0x0001e80008000007 */
[----:B------:R1:W-:Y:S04]  /*1160*/  STS.U8 [R160+UR7+0x800], R17 ;  /* 0x00080011a0007988 */ /* 0x0003e80008000007 */
[----:B------:R0:W-:Y:S04]  /*1170*/  STS.U8 [R160+UR7+0x1000], R25 ;  /* 0x00100019a0007988 */ /* 0x0001e80008000007 */
[----:B------:R0:W-:Y:S04]  /*1180*/  STS.U8 [R160+UR7+0x1800], R33 ;  /* 0x00180021a0007988 */ /* 0x0001e80008000007 */
        /* <DEDUP_REMOVED lines=10> */
[----:B------:R0:W-:Y:S04]  /*1230*/  STS.U8 [R160+UR7+0x2000], R41 ;  /* 0x00200029a0007988 */ /* 0x0001e80008000007 */
[----:B------:R-:W2:Y:S04]  /*1240*/  LDG.E.U8 R135, desc[UR14][R4.64+0x2840] ;  /* 0x0028400e04877981 */ /* 0x000ea8000c1e1100 */
[----:B------:R-:W2:Y:S04]  /*1250*/  LDG.E.U8 R142, desc[UR14][R4.64+0x2c40] ;  /* 0x002c400e048e7981 */ /* 0x000ea8000c1e1100 */
[----:B------:R-:W2:Y:S04]  /*1260*/  LDG.E.U8 R146, desc[UR14][R4.64+0x3040] ;  /* 0x0030400e04927981 */ /* 0x000ea8000c1e1100 */
[----:B------:R-:W2:Y:S04]  /*1270*/  LDG.E.U8 R150, desc[UR14][R4.64+0x3440] ;  /* 0x0034400e04967981 */ /* 0x000ea8000c1e1100 */
[----:B------:R-:W2:Y:S04]  /*1280*/  LDG.E.U8 R154, desc[UR14][R4.64+0x3840] ;  /* 0x0038400e049a7981 */ /* 0x000ea8000c1e1100 */
[----:B------:R-:W2:Y:S04]  /*1290*/  LDG.E.U8 R158, desc[UR14][R4.64+0x3c40] ;  /* 0x003c400e049e7981 */ /* 0x000ea8000c1e1100 */
[----:B0-----:R-:W2:Y:S04]  /*12a0*/  LDG.E.U8 R9, desc[UR14][R4.64+0x60] ;  /* 0x0000600e04097981 */ /* 0x001ea8000c1e1100 */
[----:B-1----:R-:W2:Y:S04]  /*12b0*/  LDG.E.U8 R17, desc[UR14][R4.64+0x460] ;  /* 0x0004600e04117981 */ /* 0x002ea8000c1e1100 */
        /* <DEDUP_REMOVED lines=13> */
[----:B------:R0:W2:Y:S01]  /*1390*/  LDG.E.U8 R159, desc[UR14][R4.64+0x3c60] ;  /* 0x003c600e049f7981 */ /* 0x0000a2000c1e1100 */
[----:B------:R-:W-:Y:S01]  /*13a0*/  LOP3.LUT P2, RZ, R133, 0xff, RZ, 0xc0, !PT ;  /* 0x000000ff85ff7812 */ /* 0x000fe2000784c0ff */
[----:B------:R-:W-:-:S02]  /*13b0*/  UMOV UR4, 0x1 ;  /* 0x0000000100047882 */ /* 0x000fc40000000000 */
[----:B------:R-:W-:Y:S01]  /*13c0*/  STS.U8 [R160+UR7+0x2400], R45 ;  /* 0x0024002da0007988 */ /* 0x000fe20008000007 */
[----:B0-----:R-:W-:-:S09]  /*13d0*/  LOP3.LUT R5, R161, 0x40, RZ, 0x3c, !PT ;  /* 0x00000040a1057812 */ /* 0x001fd200078e3cff */
[----:B------:R-:W-:Y:S01]  /*13e0*/  VOTEU.ALL UP0, P2 ;  /* 0x0000000000ff7886 */ /* 0x000fe20001000000 */
[----:B------:R-:W-:Y:S04]  /*13f0*/  STS.U8 [R160+UR7+0x2800], R49 ;  /* 0x00280031a0007988 */ /* 0x000fe80008000007 */
[----:B------:R-:W-:Y:S01]  /*1400*/  STS.U8 [R160+UR7+0x2c00], R53 ;  /* 0x002c0035a0007988 */ /* 0x000fe20008000007 */
[----:B------:R-:W-:-:S04]  /*1410*/  @!UP0 UIADD3 UR4, UPT, UPT, -UR4, 0x100000, URZ ;  /* 0x0010000004048890 */ /* 0x000fc8000fffe1ff */
[----:B------:R-:W-:Y:S02]  /*1420*/  @!UP0 USHF.L.U32 UR5, UR4, 0xb, URZ ;  /* 0x0000000b04058899 */ /* 0x000fe400080006ff */
[----:B------:R-:W-:Y:S01]  /*1430*/  @!UP0 USHF.L.U32 UR4, UR4, 0x1, URZ ;  /* 0x0000000104048899 */ /* 0x000fe200080006ff */
[----:B------:R-:W-:Y:S04]  /*1440*/  STS.U8 [R160+UR7+0x3000], R57 ;  /* 0x00300039a0007988 */ /* 0x000fe80008000007 */
        /* <DEDUP_REMOVED lines=19> */
[----:B------:R0:W-:Y:S01]  /*1580*/  STS.U8 [R5+UR7], R10 ;  /* 0x0000000a05007988 */ /* 0x0001e20008000007 */
[----:B------:R-:W-:Y:S01]  /*1590*/  SHF.R.U32.HI R4, RZ, 0x5, R133 ;  /* 0x00000005ff047819 */ /* 0x000fe20000011685 */
[----:B------:R-:W-:-:S02]  /*15a0*/  VOTEU.ALL UP1, P2 ;  /* 0x0000000000ff7886 */ /* 0x000fc40001020000 */
[----:B------:R1:W-:Y:S01]  /*15b0*/  STS.U8 [R5+UR7+0x7c00], R137 ;  /* 0x007c008905007988 */ /* 0x0003e20008000007 */
[----:B0-----:R-:W-:-:S03]  /*15c0*/  LOP3.LUT R10, R161, 0x60, RZ, 0x3c, !PT ;  /* 0x00000060a10a7812 */ /* 0x001fc600078e3cff */
[----:B------:R1:W-:Y:S04]  /*15d0*/  STS.U8 [R5+UR7+0x400], R14 ;  /* 0x0004000e05007988 */ /* 0x0003e80008000007 */
        /* <DEDUP_REMOVED lines=28> */
[----:B------:R1:W-:Y:S01]  /*17a0*/  STS.U8 [R5+UR7+0x7800], R130 ;  /* 0x0078008205007988 */ /* 0x0003e20008000007 */
[----:B------:R-:W-:-:S03]  /*17b0*/  R2UR UR12, R4 ;  /* 0x00000000040c72ca */ /* 0x000fc600000e0000 */
[----:B------:R1:W-:Y:S04]  /*17c0*/  STS.U8 [R10+UR7+0x7c00], R138 ;  /* 0x007c008a0a007988 */ /* 0x0003e80008000007 */
[----:B------:R1:W-:Y:S04]  /*17d0*/  STS.U8 [R10+UR7+0x7800], R131 ;  /* 0x007800830a007988 */ /* 0x0003e80008000007 */
[----:B------:R1:W-:Y:S04]  /*17e0*/  STS.U8 [R10+UR7], R11 ;  /* 0x0000000b0a007988 */ /* 0x0003e80008000007 */
        /* <DEDUP_REMOVED lines=29> */
[----:B--2---:R1:W-:Y:S04]  /*19c0*/  STS.U8 [R161+UR7+0x8000], R6 ;  /* 0x00800006a1007988 */ /* 0x0043e80008000007 */
[----:B---3--:R1:W-:Y:S04]  /*19d0*/  STS.U8 [R161+UR7+0x8400], R12 ;  /* 0x0084000ca1007988 */ /* 0x0083e80008000007 */
[----:B----4-:R1:W-:Y:S04]  /*19e0*/  STS.U8 [R161+UR7+0x8800], R20 ;  /* 0x00880014a1007988 */ /* 0x0103e80008000007 */
        /* <DEDUP_REMOVED lines=61> */
[----:B------:R0:W-:Y:S06]  /*1dc0*/  MEMBAR.ALL.CTA ;  /* 0x0000000000007992 */ /* 0x0001ec0000008000 */
[----:B0-----:R-:W-:Y:S04]  /*1dd0*/  FENCE.VIEW.ASYNC.S ;  /* 0x00000000000073c6 */ /* 0x001fe80000000000 */
[----:B------:R-:W0:Y:S02]  /*1de0*/  FENCE.VIEW.ASYNC.S ;  /* 0x00000000000073c6 */ /* 0x000e240000000000 */
[----:B0-----:R1:W0:Y:S01]  /*1df0*/  @!UP1 SYNCS.EXCH.64 URZ, [UR7+0xc000], UR4 ;  /* 0x00c0000407ff95b2 */ /* 0x0012220008000100 */
[----:B------:R-:W-:Y:S01]  /*1e00*/  UISETP.NE.U32.AND UP0, UPT, UR12, URZ, UPT ;  /* 0x000000ff0c00728c */ /* 0x000fe2000bf05070 */
[----:B------:R-:W-:Y:S01]  /*1e10*/  LOP3.LUT R4, R133, 0xff, RZ, 0xc0, !PT ;  /* 0x000000ff85047812 */ /* 0x000fe200078ec0ff */
[----:B0-----:R-:W-:Y:S07]  /*1e20*/  BAR.SYNC.DEFER_BLOCKING 0x0 ;  /* 0x0000000000007b1d */ /* 0x001fee0000010000 */
[----:B-1----:R-:W-:Y:S05]  /*1e30*/  BRA.U UP0, `(.L_x_6) ;  /* 0x0000000100c87547 */ /* 0x002fea000b800000 */
[----:B------:R-:W-:Y:S02]  /*1e40*/  USHF.R.U32.HI UR10, URZ, 0x4, UR7 ;  /* 0x00000004ff0a7899 */ /* 0x000fe40008011607 */
[----:B------:R-:W-:Y:S02]  /*1e50*/  UIADD3 UR8, UPT, UPT, UR7, 0x8000, URZ ;  /* 0x0000800007087890 */ /* 0x000fe4000fffe0ff */
[----:B------:R-:W-:Y:S02]  /*1e60*/  USGXT.U32 UR10, UR10, 0xe ;  /* 0x0000000e0a0a789a */ /* 0x000fe40008000000 */
[----:B------:R-:W-:Y:S02]  /*1e70*/  USHF.R.U32.HI UR8, URZ, 0x4, UR8 ;  /* 0x00000004ff087899 */ /* 0x000fe40008011608 */
[----:B------:R-:W-:Y:S02]  /*1e80*/  UIADD3 UR34, UP0, UPT, UR10, 0x2, URZ ;  /* 0x000000020a227890 */ /* 0x000fe4000ff1e0ff */
[----:B------:R-:W-:Y:S01]  /*1e90*/  USGXT.U32 UR8, UR8, 0xe ;  /* 0x0000000e0808789a */ /* 0x000fe20008000000 */
[----:B------:R-:W-:Y:S01]  /*1ea0*/  UMOV UR4, URZ ;  /* 0x000000ff00047c82 */ /* 0x000fe20008000000 */
[----:B------:R-:W-:Y:S01]  /*1eb0*/  UMOV UR5, URZ ;  /* 0x000000ff00057c82 */ /* 0x000fe20008000000 */
[----:B------:R-:W-:-:S02]  /*1ec0*/  UIADD3.X UR35, UPT, UPT, UR4, 0x40004040, URZ, UP0, !UPT ;  /* 0x4000404004237890 */ /* 0x000fc400087fe4ff */
[----:B------:R-:W-:Y:S02]  /*1ed0*/  UIADD3 UR32, UP0, UPT, UR8, 0x100, URZ ;  /* 0x0000010008207890 */ /* 0x000fe4000ff1e0ff */
[----:B------:R-:W-:Y:S02]  /*1ee0*/  UIADD3.64 UR18, UPT, UPT, UR34, 0x4, URZ ;  /* 0x0000000422127897 */ /* 0x000fe4000fffe0ff */
[----:B------:R-:W-:Y:S02]  /*1ef0*/  UIADD3.X UR33, UPT, UPT, UR5, 0x40004040, URZ, UP0, !UPT ;  /* 0x4000404005217890 */ /* 0x000fe400087fe4ff */
[----:B------:R-:W-:Y:S02]  /*1f00*/  UIADD3.64 UR4, UPT, UPT, UR34, 0x2, URZ ;  /* 0x0000000222047897 */ /* 0x000fe4000fffe0ff */
[----:B------:R-:W-:Y:S02]  /*1f10*/  UIADD3.64 UR16, UPT, UPT, UR32, 0x100, URZ ;  /* 0x0000010020107897 */ /* 0x000fe4000fffe0ff */
[----:B------:R-:W-:-:S02]  /*1f20*/  UIADD3.64 UR20, UPT, UPT, UR32, 0x200, URZ ;  /* 0x0000020020147897 */ /* 0x000fc4000fffe0ff */
[----:B------:R-:W-:Y:S02]  /*1f30*/  UIADD3 UR24, UPT, UPT, UR13, 0x80, URZ ;  /* 0x000000800d187890 */ /* 0x000fe4000fffe0ff */
[----:B------:R-:W-:Y:S02]  /*1f40*/  UIADD3.64 UR22, UPT, UPT, UR34, 0x3fe, URZ ;  /* 0x000003fe22167897 */ /* 0x000fe4000fffe0ff */
[----:B------:R-:W-:Y:S02]  /*1f50*/  UIADD3 UR25, UPT, UPT, UR13, 0x80, URZ ;  /* 0x000000800d197890 */ /* 0x000fe4000fffe0ff */
[----:B------:R-:W-:Y:S02]  /*1f60*/  UIADD3.64 UR26, UPT, UPT, UR34, 0x400, URZ ;  /* 0x00000400221a7897 */ /* 0x000fe4000fffe0ff */
[----:B------:R-:W-:Y:S02]  /*1f70*/  UIADD3 UR48, UPT, UPT, UR13, 0x80, URZ ;  /* 0x000000800d307890 */ /* 0x000fe4000fffe0ff */
[----:B------:R-:W-:Y:S01]  /*1f80*/  UIADD3.64 UR28, UPT, UPT, UR34, 0x402, URZ ;  /* 0x00000402221c7897 */ /* 0x000fe2000fffe0ff */
[----:B------:R-:W-:Y:S01]  /*1f90*/  UMOV UR36, 0x0 ;  /* 0x0000000000247882 */ /* 0x000fe20000000000 */
[----:B------:R-:W-:Y:S01]  /*1fa0*/  UMOV UR37, 0x8210010 ;  /* 0x0821001000257882 */ /* 0x000fe20000000000 */
[----:B------:R-:W-:Y:S01]  /*1fb0*/  UIADD3 UR49, UPT, UPT, UR13, 0x80, URZ ;  /* 0x000000800d317890 */ /* 0x000fe2000fffe0ff */
[----:B------:R-:W-:Y:S01]  /*1fc0*/  UMOV UR11, 0x40004040 ;  /* 0x40004040000b7882 */ /* 0x000fe20000000000 */
[----:B------:R-:W-:Y:S01]  /*1fd0*/  UIADD3.64 UR30, UPT, UPT, UR34, 0x404, URZ ;  /* 0x00000404221e7897 */ /* 0x000fe2000fffe0ff */
[----:B------:R-:W-:Y:S01]  /*1fe0*/  UMOV UR9, 0x40004040 ;  /* 0x4000404000097882 */ /* 0x000fe20000000000 */
[----:B------:R-:W-:Y:S01]  /*1ff0*/  UMOV UR38, 0x0 ;  /* 0x0000000000267882 */ /* 0x000fe20000000000 */
[----:B------:R-:W-:Y:S01]  /*2000*/  UMOV UR39, 0x8210010 ;  /* 0x0821001000277882 */ /* 0x000fe20000000000 */
[----:B------:R-:W-:Y:S01]  /*2010*/  UMOV UR40, 0x0 ;  /* 0x0000000000287882 */ /* 0x000fe20000000000 */
[----:B------:R-:W-:Y:S01]  /*2020*/  UMOV UR41, 0x8210010 ;  /* 0x0821001000297882 */ /* 0x000fe20000000000 */
[----:B------:R0:W-:Y:S01]  /*2030*/  UTCQMMA gdesc[UR10], gdesc[UR8], tmem[UR13], tmem[UR36], idesc[UR37], !UPT ;  /* 0x00ff24080a0075ea */ /* 0x0001e2000f80030d */
[----:B------:R-:W-:Y:S01]  /*2040*/  UMOV UR42, 0x0 ;  /* 0x00000000002a7882 */ /* 0x000fe20000000000 */
[----:B------:R-:W-:Y:S01]  /*2050*/  UMOV UR43, 0x8210010 ;  /* 0x08210010002b7882 */ /* 0x000fe20000000000 */
[----:B------:R0:W-:Y:S01]  /*2060*/  UTCQMMA gdesc[UR34], gdesc[UR32], tmem[UR13], tmem[UR38], idesc[UR39], UPT ;  /* 0x00ff2620220075ea */ /* 0x0001e2000b80030d */
        /* <DEDUP_REMOVED lines=8> */
[----:B------:R0:W-:Y:S01]  /*20f0*/  UTCQMMA gdesc[UR22], gdesc[UR8], tmem[UR24], tmem[UR44], idesc[UR45], !UPT ;  /* 0x00ff2c08160075ea */ /* 0x0001e2000f800318 */
[----:B------:R-:W-:Y:S01]  /*2100*/  UMOV UR52, 0x0 ;  /* 0x0000000000347882 */ /* 0x000fe20000000000 */
[----:B------:R-:W-:Y:S01]  /*2110*/  UMOV UR53, 0x8210010 ;  /* 0x0821001000357882 */ /* 0x000fe20000000000 */
[----:B------:R0:W-:Y:S01]  /*2120*/  UTCQMMA gdesc[UR26], gdesc[UR32], tmem[UR25], tmem[UR46], idesc[UR47], UPT ;  /* 0x00ff2e201a0075ea */ /* 0x0001e2000b800319 */
[----:B------:R0:W-:Y:S01]  /*2130*/  UTCQMMA gdesc[UR28], gdesc[UR16], tmem[UR48], tmem[UR50], idesc[UR51], UPT ;  /* 0x00ff32101c0075ea */ /* 0x0001e2000b800330 */
[----:B------:R0:W-:Y:S01]  /*2140*/  UTCQMMA gdesc[UR30], gdesc[UR20], tmem[UR49], tmem[UR52], idesc[UR53], UPT ;  /* 0x00ff34141e0075ea */ /* 0x0001e2000b800331 */
[----:B------:R-:W-:Y:S01]  /*2150*/  NOP ;  /* 0x0000000000007918 */ /* 0x000fe20000000000 */
.L_x_6:
[----:B------:R-:W-:Y:S01]  /*2160*/  ELECT P0, URZ, PT ;  /* 0x0000000000ff782f */ /* 0x000fe20003800000 */
[----:B0-----:R-:W-:-:S03]  /*2170*/  UIADD3 UR4, UPT, UPT, UR7, 0xc000, URZ ;  /* 0x0000c00007047890 */ /* 0x001fc6000fffe0ff */
[----:B------:R-:W-:Y:S01]  /*2180*/  ISETP.LT.U32.AND P0, PT, R4, 0x20, P0 ;  /* 0x000000200400780c */ /* 0x000fe20000701070 */
[----:B------:R-:W-:-:S12]  /*2190*/  UMOV UR5, URZ ;  /* 0x000000ff00057c82 */ /* 0x000fd80008000000 */
[----:B------:R-:W-:Y:S01]  /*21a0*/  VOTEU.ANY UP0, P0 ;  /* 0x0000000000ff7886 */ /* 0x000fe20000000100 */
[----:B------:R-:W-:-:S04]  /*21b0*/  VOTEU.ANY UP1, P0 ;  /* 0x0000000000ff7886 */ /* 0x000fc80000020100 */
[----:B------:R-:W-:Y:S01]  /*21c0*/  @UP0 UMOV UR8, UR4 ;  /* 0x0000000400080c82 */ /* 0x000fe20008000000 */
[----:B------:R-:W-:Y:S01]  /*21d0*/  USHF.L.U32 UR4, UR12, 0x15, URZ ;  /* 0x000000150c047899 */ /* 0x000fe200080006ff */
[----:B------:R0:W-:Y:S01]  /*21e0*/  @UP1 UTCBAR [UR8], URZ ;  /* 0x000000ff080013e9 */ /* 0x0001e200080000ff */
[----:B------:R-:W-:Y:S01]  /*21f0*/  BAR.SYNC.DEFER_BLOCKING 0x0 ;  /* 0x0000000000007b1d */ /* 0x000fe20000010000 */
[----:B------:R-:W-:Y:S02]  /*2200*/  USHF.L.U32 UR5, UR12, 0x5, URZ ;  /* 0x000000050c057899 */ /* 0x000fe400080006ff */
[----:B------:R-:W-:Y:S02]  /*2210*/  ULOP3.LUT UR4, UR4, 0x600000, URZ, 0xc0, !UPT ;  /* 0x0060000004047892 */ /* 0x000fe4000f8ec0ff */
[----:B------:R-:W-:-:S04]  /*2220*/  ULOP3.LUT UR5, UR5, 0x80, URZ, 0xc0, !UPT ;  /* 0x0000008005057892 */ /* 0x000fc8000f8ec0ff */
[----:B------:R-:W-:Y:S01]  /*2230*/  UIADD3 UR4, UPT, UPT, UR5, UR4, UR13 ;  /* 0x0000000405047290 */ /* 0x000fe2000fffe00d */
[----:B------:R-:W1:Y:S02]  /*2240*/  SYNCS.PHASECHK.TRANS64.TRYWAIT P0, [UR7+0xc000], RZ ;  /* 0x00c000ffff0075a7 */ /* 0x000e640008001107 */
[----:B01----:R-:W-:Y:S09]  /*2250*/  @!P0 BRA `(.L_x_7) ;  /* 0x0000001000348947 */ /* 0x003ff20003800000 */
.L_x_11:
[----:B------:R-:W-:Y:S01]  /*2260*/  BAR.SYNC.DEFER_BLOCKING 0x0 ;  /* 0x0000000000007b1d */ /* 0x000fe20000010000 */
[C---:B------:R-:W-:Y:S02]  /*2270*/  IMAD.SHL.U32 R135, R133.reuse, 0x1000, RZ ;  /* 0x0000100085877824 */ /* 0x040fe400078e00ff */
[----:B------:R-:W-:Y:S02]  /*2280*/  IMAD.SHL.U32 R136, R133, 0x10, RZ ;  /* 0x0000001085887824 */ /* 0x000fe400078e00ff */
[----:B------:R-:W-:Y:S01]  /*2290*/  IMAD.SHL.U32 R133, R132, 0x80, RZ ;  /* 0x0000008084857824 */ /* 0x000fe200078e00ff */
[----:B------:R-:W-:Y:S01]  /*22a0*/  LOP3.LUT R135, R135, 0x7000, RZ, 0xc0, !PT ;  /* 0x0000700087877812 */ /* 0x000fe200078ec0ff */
[----:B------:R-:W-:Y:S01]  /*22b0*/  IMAD.SHL.U32 R132, R3, 0x10, RZ ;  /* 0x0000001003847824 */ /* 0x000fe200078e00ff */
[----:B------:R-:W0:Y:S01]  /*22c0*/  LDTM.x128 R4, tmem[UR4] ;  /* 0x00000004000479ee */ /* 0x000e2200083c0000 */
[----:B------:R-:W1:Y:S01]  /*22d0*/  LDCU.64 UR4, c[0x0][0x390] ;  /* 0x00007200ff0477ac */ /* 0x000e620008000a00 */
[----:B------:R-:W-:Y:S01]  /*22e0*/  LOP3.LUT R135, R135, 0xff0, R136, 0xf8, !PT ;  /* 0x00000ff087877812 */ /* 0x000fe200078ef888 */
[----:B------:R-:W-:Y:S01]  /*22f0*/  IMAD.SHL.U32 R2, R2, 0x4, RZ ;  /* 0x0000000402027824 */ /* 0x000fe200078e00ff */
[----:B------:R-:W-:Y:S01]  /*2300*/  LOP3.LUT R134, R134, R133, R132, 0x1e, !PT ;  /* 0x0000008586867212 */ /* 0x000fe200078e1e84 */
[----:B------:R-:W2:Y:S01]  /*2310*/  LDCU.64 UR8, c[0x0][0x390] ;  /* 0x00007200ff0877ac */ /* 0x000ea20008000a00 */
[C---:B------:R-:W-:Y:S01]  /*2320*/  LOP3.LUT R132, R135.reuse, 0x10, RZ, 0x3c, !PT ;  /* 0x0000001087847812 */ /* 0x040fe200078e3cff */
[----:B------:R-:W-:Y:S01]  /*2330*/  IMAD.SHL.U32 R0, R0, 0x4, RZ ;  /* 0x0000000400007824 */ /* 0x000fe200078e00ff */
[----:B------:R-:W-:-:S02]  /*2340*/  LOP3.LUT R133, R135, 0x20, RZ, 0x3c, !PT ;  /* 0x0000002087857812 */ /* 0x000fc400078e3cff */
[C---:B------:R-:W-:Y:S02]  /*2350*/  LOP3.LUT R156, R135.reuse, 0x30, RZ, 0x3c, !PT ;  /* 0x00000030879c7812 */ /* 0x040fe400078e3cff */
[C---:B------:R-:W-:Y:S02]  /*2360*/  LOP3.LUT R157, R135.reuse, 0x40, RZ, 0x3c, !PT ;  /* 0x00000040879d7812 */ /* 0x040fe400078e3cff */
[C---:B------:R-:W-:Y:S01]  /*2370*/  LOP3.LUT R158, R135.reuse, 0x50, RZ, 0x3c, !PT ;  /* 0x00000050879e7812 */ /* 0x040fe200078e3cff */
[----:B------:R-:W0:Y:S01]  /*2380*/  @!P2 SYNCS.CCTL.IV [UR7+0xc000] ;  /* 0x00c00000ff00a9b1 */ /* 0x000e220008000007 */
[----:B------:R-:W-:Y:S01]  /*2390*/  NOP ;  /* 0x0000000000007918 */ /* 0x000fe20000000000 */
[C---:B------:R-:W-:Y:S02]  /*23a0*/  LOP3.LUT R159, R135.reuse, 0x60, RZ, 0x3c, !PT ;  /* 0x00000060879f7812 */ /* 0x040fe400078e3cff */
[----:B------:R-:W-:Y:S01]  /*23b0*/  LOP3.LUT R160, R135, 0x70, RZ, 0x3c, !PT ;  /* 0x0000007087a07812 */ /* 0x000fe200078e3cff */
[----:B0-----:R-:W-:Y:S04]  /*23c0*/  STS.128 [R135+UR7], R4 ;  /* 0x0000000487007988 */ /* 0x001fe80008000c07 */
[----:B------:R-:W-:Y:S04]  /*23d0*/  STS.128 [R132+UR7], R8 ;  /* 0x0000000884007988 */ /* 0x000fe80008000c07 */
[----:B------:R-:W-:Y:S04]  /*23e0*/  STS.128 [R133+UR7], R12 ;  /* 0x0000000c85007988 */ /* 0x000fe80008000c07 */
[----:B------:R-:W-:Y:S04]  /*23f0*/  STS.128 [R156+UR7], R16 ;  /* 0x000000109c007988 */ /* 0x000fe80008000c07 */
[----:B------:R-:W-:Y:S04]  /*2400*/  STS.128 [R157+UR7], R20 ;  /* 0x000000149d007988 */ /* 0x000fe80008000c07 */
[----:B------:R0:W-:Y:S04]  /*2410*/  STS.128 [R158+UR7], R24 ;  /* 0x000000189e007988 */ /* 0x0001e80008000c07 */
[----:B------:R-:W-:Y:S04]  /*2420*/  STS.128 [R159+UR7], R28 ;  /* 0x0000001c9f007988 */ /* 0x000fe80008000c07 */
[----:B------:R-:W-:Y:S01]  /*2430*/  STS.128 [R160+UR7], R32 ;  /* 0x00000020a0007988 */ /* 0x000fe20008000c07 */
[----:B------:R-:W-:Y:S01]  /*2440*/  BAR.SYNC.DEFER_BLOCKING 0x0 ;  /* 0x0000000000007b1d */ /* 0x000fe20000010000 */
[----:B0-----:R-:W-:-:S05]  /*2450*/  IMAD.SHL.U32 R25, R3, 0x4, RZ ;  /* 0x0000000403197824 */ /* 0x001fca00078e00ff */
[----:B-1----:R-:W-:-:S04]  /*2460*/  IADD3 R2, P0, P2, R25, UR4, R2 ;  /* 0x0000000419027c10 */ /* 0x002fc8000fa1e002 */
[----:B------:R-:W-:Y:S02]  /*2470*/  IADD3.X R3, PT, PT, RZ, UR5, RZ, P0, P2 ;  /* 0x00000005ff037c10 */ /* 0x000fe400087e44ff */
[----:B--2---:R-:W-:-:S04]  /*2480*/  IADD3 R24, P0, P2, R25, UR8, R0 ;  /* 0x0000000819187c10 */ /* 0x004fc8000fa1e000 */
[----:B------:R-:W-:Y:S01]  /*2490*/  IADD3.X R25, PT, PT, RZ, UR9, RZ, P0, P2 ;  /* 0x00000009ff197c10 */ /* 0x000fe200087e44ff */
[----:B------:R-:W-:Y:S04]  /*24a0*/  LDSM.16.M88.4 R152, [R134+UR7] ;  /* 0x000000078698783b */ /* 0x000fe80008000200 */
[----:B------:R-:W-:Y:S04]  /*24b0*/  LDSM.16.M88.4 R148, [R134+UR7+0x200] ;  /* 0x000200078694783b */ /* 0x000fe80008000200 */
[----:B------:R-:W-:Y:S04]  /*24c0*/  LDSM.16.M88.4 R144, [R134+UR7+0x400] ;  /* 0x000400078690783b */ /* 0x000fe80008000200 */
[----:B------:R-:W-:Y:S04]  /*24d0*/  LDSM.16.M88.4 R140, [R134+UR7+0x600] ;  /* 0x00060007868c783b */ /* 0x000fe80008000200 */
[----:B------:R-:W-:Y:S04]  /*24e0*/  LDSM.16.M88.4 R136, [R134+UR7+0x800] ;  /* 0x000800078688783b */ /* 0x000fe80008000200 */
[----:B------:R-:W-:Y:S04]  /*24f0*/  LDSM.16.M88.4 R4, [R134+UR7+0xa00] ;  /* 0x000a00078604783b */ /* 0x000fe80008000200 */
[----:B------:R-:W-:Y:S04]  /*2500*/  LDSM.16.M88.4 R12, [R134+UR7+0xc00] ;  /* 0x000c0007860c783b */ /* 0x000fe80008000200 */
[----:B------:R-:W-:Y:S01]  /*2510*/  LDSM.16.M88.4 R8, [R134+UR7+0xe00] ;  /* 0x000e00078608783b */ /* 0x000fe20008000200 */
[----:B------:R-:W-:Y:S06]  /*2520*/  BAR.SYNC.DEFER_BLOCKING 0x0 ;  /* 0x0000000000007b1d */ /* 0x000fec0000010000 */
[----:B------:R-:W-:Y:S04]  /*2530*/  STS.128 [R135+UR7], R36 ;  /* 0x0000002487007988 */ /* 0x000fe80008000c07 */
[----:B------:R-:W-:Y:S04]  /*2540*/  STS.128 [R132+UR7], R40 ;  /* 0x0000002884007988 */ /* 0x000fe80008000c07 */
[----:B------:R-:W-:Y:S04]  /*2550*/  STS.128 [R133+UR7], R44 ;  /* 0x0000002c85007988 */ /* 0x000fe80008000c07 */
[----:B------:R-:W-:Y:S04]  /*2560*/  STS.128 [R156+UR7], R48 ;  /* 0x000000309c007988 */ /* 0x000fe80008000c07 */
[----:B------:R-:W-:Y:S04]  /*2570*/  STS.128 [R157+UR7], R52 ;  /* 0x000000349d007988 */ /* 0x000fe80008000c07 */
[----:B------:R-:W-:Y:S04]  /*2580*/  STS.128 [R158+UR7], R56 ;  /* 0x000000389e007988 */ /* 0x000fe80008000c07 */
[----:B------:R-:W-:Y:S04]  /*2590*/  STS.128 [R159+UR7], R60 ;  /* 0x0000003c9f007988 */ /* 0x000fe80008000c07 */
[----:B------:R-:W-:Y:S01]  /*25a0*/  STS.128 [R160+UR7], R64 ;  /* 0x00000040a0007988 */ /* 0x000fe20008000c07 */
[----:B------:R-:W-:Y:S06]  /*25b0*/  BAR.SYNC.DEFER_BLOCKING 0x0 ;  /* 0x0000000000007b1d */ /* 0x000fec0000010000 */
[----:B------:R-:W0:Y:S04]  /*25c0*/  LDSM.16.M88.4 R28, [R134+UR7] ;  /* 0x00000007861c783b */ /* 0x000e280008000200 */
        /* <DEDUP_REMOVED lines=17> */
[----:B------:R-:W1:Y:S04]  /*26e0*/  LDSM.16.M88.4 R52, [R134+UR7] ;  /* 0x000000078634783b */ /* 0x000e680008000200 */
[----:B------:R-:W2:Y:S04]  /*26f0*/  LDSM.16.M88.4 R56, [R134+UR7+0x200] ;  /* 0x000200078638783b */ /* 0x000ea80008000200 */
[----:B------:R-:W3:Y:S04]  /*2700*/  LDSM.16.M88.4 R60, [R134+UR7+0x400] ;  /* 0x00040007863c783b */ /* 0x000ee80008000200 */
[----:B------:R-:W4:Y:S04]  /*2710*/  LDSM.16.M88.4 R64, [R134+UR7+0x600] ;  /* 0x000600078640783b */ /* 0x000f280008000200 */
[----:B------:R-:W5:Y:S04]  /*2720*/  LDSM.16.M88.4 R68, [R134+UR7+0x800] ;  /* 0x000800078644783b */ /* 0x000f680008000200 */
[----:B------:R-:W0:Y:S04]  /*2730*/  LDSM.16.M88.4 R72, [R134+UR7+0xa00] ;  /* 0x000a00078648783b */ /* 0x000e280008000200 */
[----:B------:R-:W0:Y:S04]  /*2740*/  LDSM.16.M88.4 R76, [R134+UR7+0xc00] ;  /* 0x000c0007864c783b */ /* 0x000e280008000200 */
[----:B------:R-:W0:Y:S01]  /*2750*/  LDSM.16.M88.4 R80, [R134+UR7+0xe00] ;  /* 0x000e00078650783b */ /* 0x000e220008000200 */
        /* <DEDUP_REMOVED lines=10> */
[----:B0-----:R-:W-:Y:S04]  /*2800*/  STG.E desc[UR14][R2.64+0x80], R28 ;  /* 0x0000801c02007986 */ /* 0x001fe8000c10190e */
[----:B-1----:R-:W-:Y:S04]  /*2810*/  STG.E desc[UR14][R2.64+0x100], R52 ;  /* 0x0001003402007986 */ /* 0x002fe8000c10190e */
[----:B------:R-:W-:Y:S04]  /*2820*/  STG.E desc[UR14][R2.64+0x1080], R29 ;  /* 0x0010801d02007986 */ /* 0x000fe8000c10190e */
        /* <DEDUP_REMOVED lines=29> */
[----:B------:R-:W0:Y:S04]  /*2a00*/  LDSM.16.M88.4 R28, [R134+UR7] ;  /* 0x00000007861c783b */ /* 0x000e280008000200 */
[----:B------:R-:W1:Y:S04]  /*2a10*/  LDSM.16.M88.4 R32, [R134+UR7+0x200] ;  /* 0x000200078620783b */ /* 0x000e680008000200 */
[----:B------:R-:W0:Y:S04]  /*2a20*/  LDSM.16.M88.4 R36, [R134+UR7+0x400] ;  /* 0x000400078624783b */ /* 0x000e280008000200 */
[----:B------:R-:W0:Y:S04]  /*2a30*/  LDSM.16.M88.4 R40, [R134+UR7+0x600] ;  /* 0x000600078628783b */ /* 0x000e280008000200 */
[----:B------:R-:W0:Y:S04]  /*2a40*/  LDSM.16.M88.4 R44, [R134+UR7+0x800] ;  /* 0x00080007862c783b */ /* 0x000e280008000200 */
[----:B------:R-:W0:Y:S04]  /*2a50*/  LDSM.16.M88.4 R52, [R134+UR7+0xa00] ;  /* 0x000a00078634783b */ /* 0x000e280008000200 */
[----:B------:R-:W0:Y:S04]  /*2a60*/  LDSM.16.M88.4 R4, [R134+UR7+0xc00] ;  /* 0x000c00078604783b */ /* 0x000e280008000200 */
[----:B------:R-:W0:Y:S04]  /*2a70*/  LDSM.16.M88.4 R48, [R134+UR7+0xe00] ;  /* 0x000e00078630783b */ /* 0x000e280008000200 */
[----:B------:R0:W-:Y:S04]  /*2a80*/  STG.E desc[UR14][R2.64], R152 ;  /* 0x0000009802007986 */ /* 0x0001e8000c10190e */
[----:B------:R0:W-:Y:S04]  /*2a90*/  STG.E desc[UR14][R2.64+0x1000], R153 ;  /* 0x0010009902007986 */ /* 0x0001e8000c10190e */
[----:B------:R0:W-:Y:S04]  /*2aa0*/  STG.E desc[UR14][R2.64+0x2000], R154 ;  /* 0x0020009a02007986 */ /* 0x0001e8000c10190e */
[----:B------:R0:W-:Y:S04]  /*2ab0*/  STG.E desc[UR14][R2.64+0x3000], R155 ;  /* 0x0030009b02007986 */ /* 0x0001e8000c10190e */
[----:B------:R0:W-:Y:S04]  /*2ac0*/  STG.E desc[UR14][R2.64+0x4000], R148 ;  /* 0x0040009402007986 */ /* 0x0001e8000c10190e */
[----:B--2---:R2:W-:Y:S04]  /*2ad0*/  STG.E desc[UR14][R2.64+0x4100], R56 ;  /* 0x0041003802007986 */ /* 0x0045e8000c10190e */
[----:B------:R2:W-:Y:S04]  /*2ae0*/  STG.E desc[UR14][R2.64+0x5000], R149 ;  /* 0x0050009502007986 */ /* 0x0005e8000c10190e */
[----:B------:R2:W-:Y:S04]  /*2af0*/  STG.E desc[UR14][R2.64+0x5100], R57 ;  /* 0x0051003902007986 */ /* 0x0005e8000c10190e */
[----:B------:R2:W-:Y:S04]  /*2b00*/  STG.E desc[UR14][R2.64+0x6000], R150 ;  /* 0x0060009602007986 */ /* 0x0005e8000c10190e */
[----:B------:R2:W-:Y:S04]  /*2b10*/  STG.E desc[UR14][R2.64+0x6100], R58 ;  /* 0x0061003a02007986 */ /* 0x0005e8000c10190e */
[----:B------:R2:W-:Y:S04]  /*2b20*/  STG.E desc[UR14][R2.64+0x7000], R151 ;  /* 0x0070009702007986 */ /* 0x0005e8000c10190e */
[----:B------:R2:W-:Y:S04]  /*2b30*/  STG.E desc[UR14][R2.64+0x7100], R59 ;  /* 0x0071003b02007986 */ /* 0x0005e8000c10190e */
[----:B------:R2:W-:Y:S04]  /*2b40*/  STG.E desc[UR14][R2.64+0x8000], R144 ;  /* 0x0080009002007986 */ /* 0x0005e8000c10190e */
[----:B---3--:R2:W-:Y:S04]  /*2b50*/  STG.E desc[UR14][R2.64+0x8100], R60 ;  /* 0x0081003c02007986 */ /* 0x0085e8000c10190e */
[----:B------:R2:W-:Y:S04]  /*2b60*/  STG.E desc[UR14][R2.64+0x9000], R145 ;  /* 0x0090009102007986 */ /* 0x0005e8000c10190e */
[----:B------:R2:W-:Y:S04]  /*2b70*/  STG.E desc[UR14][R2.64+0x9100], R61 ;  /* 0x0091003d02007986 */ /* 0x0005e8000c10190e */
[----:B------:R2:W-:Y:S04]  /*2b80*/  STG.E desc[UR14][R2.64+0xa000], R146 ;  /* 0x00a0009202007986 */ /* 0x0005e8000c10190e */
[----:B------:R2:W-:Y:S04]  /*2b90*/  STG.E desc[UR14][R2.64+0xa100], R62 ;  /* 0x00a1003e02007986 */ /* 0x0005e8000c10190e */
[----:B------:R2:W-:Y:S04]  /*2ba0*/  STG.E desc[UR14][R2.64+0xb000], R147 ;  /* 0x00b0009302007986 */ /* 0x0005e8000c10190e */
[----:B------:R2:W-:Y:S04]  /*2bb0*/  STG.E desc[UR14][R2.64+0xb100], R63 ;  /* 0x00b1003f02007986 */ /* 0x0005e8000c10190e */
[----:B------:R2:W-:Y:S04]  /*2bc0*/  STG.E desc[UR14][R2.64+0xc000], R140 ;  /* 0x00c0008c02007986 */ /* 0x0005e8000c10190e */
[----:B----4-:R2:W-:Y:S04]  /*2bd0*/  STG.E desc[UR14][R2.64+0xc100], R64 ;  /* 0x00c1004002007986 */ /* 0x0105e8000c10190e */
[----:B------:R2:W-:Y:S04]  /*2be0*/  STG.E desc[UR14][R2.64+0xd000], R141 ;  /* 0x00d0008d02007986 */ /* 0x0005e8000c10190e */
[----:B------:R2:W-:Y:S04]  /*2bf0*/  STG.E desc[UR14][R2.64+0xd100], R65 ;  /* 0x00d1004102007986 */ /* 0x0005e8000c10190e */
[----:B------:R2:W-:Y:S04]  /*2c00*/  STG.E desc[UR14][R2.64+0xe000], R142 ;  /* 0x00e0008e02007986 */ /* 0x0005e8000c10190e */
[----:B------:R2:W-:Y:S04]  /*2c10*/  STG.E desc[UR14][R2.64+0xe100], R66 ;  /* 0x00e1004202007986 */ /* 0x0005e8000c10190e */
[----:B------:R2:W-:Y:S04]  /*2c20*/  STG.E desc[UR14][R2.64+0xf000], R143 ;  /* 0x00f0008f02007986 */ /* 0x0005e8000c10190e */
[----:B------:R2:W-:Y:S04]  /*2c30*/  STG.E desc[UR14][R2.64+0xf100], R67 ;  /* 0x00f1004302007986 */ /* 0x0005e8000c10190e */
[----:B------:R2:W-:Y:S04]  /*2c40*/  STG.E desc[UR14][R2.64+0x10000], R136 ;  /* 0x0100008802007986 */ /* 0x0005e8000c10190e */
[----:B-----5:R2:W-:Y:S04]  /*2c50*/  STG.E desc[UR14][R2.64+0x10100], R68 ;  /* 0x0101004402007986 */ /* 0x0205e8000c10190e */
[----:B------:R2:W-:Y:S04]  /*2c60*/  STG.E desc[UR14][R2.64+0x11000], R137 ;  /* 0x0110008902007986 */ /* 0x0005e8000c10190e */
        /* <DEDUP_REMOVED lines=31> */
[----:B0-----:R2:W-:Y:S04]  /*2e60*/  STG.E desc[UR14][R2.64+0x180], R28 ;  /* 0x0001801c02007986 */ /* 0x0015e8000c10190e */
[----:B------:R2:W-:Y:S04]  /*2e70*/  STG.E desc[UR14][R2.64+0x1180], R29 ;  /* 0x0011801d02007986 */ /* 0x0005e8000c10190e */
[----:B------:R2:W-:Y:S04]  /*2e80*/  STG.E desc[UR14][R2.64+0x2180], R30 ;  /* 0x0021801e02007986 */ /* 0x0005e8000c10190e */
[----:B------:R2:W-:Y:S04]  /*2e90*/  STG.E desc[UR14][R2.64+0x3180], R31 ;  /* 0x0031801f02007986 */ /* 0x0005e8000c10190e */
[----:B-1----:R2:W-:Y:S04]  /*2ea0*/  STG.E desc[UR14][R2.64+0x4180], R32 ;  /* 0x0041802002007986 */ /* 0x0025e8000c10190e */
        /* <DEDUP_REMOVED lines=28> */
[----:B------:R2:W-:Y:S01]  /*3070*/  STG.E desc[UR14][R24.64+0x1f180], R51 ;  /* 0x01f1803318007986 */ /* 0x0005e2000c10190e */
[----:B------:R-:W-:Y:S06]  /*3080*/  BAR.SYNC.DEFER_BLOCKING 0x0 ;  /* 0x0000000000007b1d */ /* 0x000fec0000010000 */
[----:B------:R-:W-:Y:S05]  /*3090*/  @P1 BRA `(.L_x_8) ;  /* 0x00000000009c1947 */ /* 0x000fea0003800000 */
[----:B------:R-:W-:Y:S01]  /*30a0*/  NOP ;  /* 0x0000000000007918 */ /* 0x000fe20000000000 */
[----:B------:R-:W-:Y:S01]  /*30b0*/  UMOV UR4, 0x50 ;  /* 0x0000005000047882 */ /* 0x000fe20000000000 */
[----:B------:R-:W-:Y:S01]  /*30c0*/  IMAD.U32 R0, RZ, RZ, UR13 ;  /* 0x0000000dff007e24 */ /* 0x000fe2000f8e00ff */
[----:B------:R-:W-:Y:S01]  /*30d0*/  ULEA UR6, UR6, UR4, 0x18 ;  /* 0x0000000406067291 */ /* 0x000fe2000f8ec0ff */
[----:B--2---:R-:W-:Y:S02]  /*30e0*/  IMAD.MOV.U32 R3, RZ, RZ, 0xff ;  /* 0x000000ffff037424 */ /* 0x004fe400078e00ff */
[----:B------:R-:W-:Y:S01]  /*30f0*/  IMAD.MOV.U32 R7, RZ, RZ, 0x1 ;  /* 0x00000001ff077424 */ /* 0x000fe200078e00ff */
[----:B------:R-:W-:-:S04]  /*3100*/  LOP3.LUT R0, R0, 0xffff, RZ, 0xc0, !PT ;  /* 0x0000ffff00007812 */ /* 0x000fc800078ec0ff */
[----:B------:R-:W-:Y:S01]  /*3110*/  SHF.R.U32.HI R0, RZ, 0x5, R0 ;  /* 0x00000005ff007819 */ /* 0x000fe20000011600 */
[----:B------:R-:W0:Y:S04]  /*3120*/  LDS R5, [UR6] ;  /* 0x00000006ff057984 */ /* 0x000e280008000800 */
[----:B------:R-:W-:Y:S01]  /*3130*/  VIADD R2, R0, 0x10 ;  /* 0x0000001000027836 */ /* 0x000fe20000000000 */
[----:B------:R-:W-:-:S04]  /*3140*/  SHF.L.U32 R0, R3, R0, RZ ;  /* 0x0000000003007219 */ /* 0x000fc800000006ff */
[----:B------:R-:W-:-:S04]  /*3150*/  SHF.L.U32 R3, R7, R2, RZ ;  /* 0x0000000207037219 */ /* 0x000fc800000006ff */
[----:B------:R-:W-:-:S04]  /*3160*/  LOP3.LUT R0, R3, R0, RZ, 0xfc, !PT ;  /* 0x0000000003007212 */ /* 0x000fc800078efcff */
[C---:B------:R-:W-:Y:S02]  /*3170*/  LOP3.LUT R2, R0.reuse, 0xffff, RZ, 0xc0, !PT ;  /* 0x0000ffff00027812 */ /* 0x040fe400078ec0ff */
[----:B0-----:R-:W-:-:S04]  /*3180*/  LOP3.LUT R3, R0, 0xffff, R5, 0x80, !PT ;  /* 0x0000ffff00037812 */ /* 0x001fc800078e8005 */
[----:B------:R-:W-:-:S13]  /*3190*/  ISETP.NE.AND P0, PT, R3, R2, PT ;  /* 0x000000020300720c */ /* 0x000fda0003f05270 */
[----:B------:R-:W-:Y:S05]  /*31a0*/  @P0 BRA `(.L_x_9) ;  /* 0x0000000000500947 */ /* 0x000fea0003800000 */
[----:B------:R-:W-:Y:S02]  /*31b0*/  SHF.R.U32.HI R5, RZ, 0x10, R5 ;  /* 0x00000010ff057819 */ /* 0x000fe40000011605 */
[----:B------:R-:W-:-:S04]  /*31c0*/  SHF.R.U32.HI R2, RZ, 0x10, R0 ;  /* 0x00000010ff027819 */ /* 0x000fc80000011600 */
[----:B------:R-:W-:-:S04]  /*31d0*/  LOP3.LUT R5, R5, R2, RZ, 0xc0, !PT ;  /* 0x0000000205057212 */ /* 0x000fc800078ec0ff */
[----:B------:R-:W-:-:S13]  /*31e0*/  ISETP.NE.AND P0, PT, R5, R2, PT ;  /* 0x000000020500720c */ /* 0x000fda0003f05270 */
[----:B------:R-:W-:Y:S05]  /*31f0*/  @P0 BRA `(.L_x_10) ;  /* 0x0000000000300947 */ /* 0x000fea0003800000 */
[----:B------:R-:W-:Y:S01]  /*3200*/  R2UR UR4, R0 ;  /* 0x00000000000472ca */ /* 0x000fe200000e0000 */
[----:B------:R-:W-:Y:S01]  /*3210*/  VOTEU.ANY UR5, UPT, PT ;  /* 0x0000000000057886 */ /* 0x000fe200038e0100 */
[----:B------:R-:W0:Y:S01]  /*3220*/  S2R R0, SR_LANEID ;  /* 0x0000000000007919 */ /* 0x000e220000000000 */
[----:B------:R-:W-:-:S10]  /*3230*/  UFLO.U32 UR5, UR5 ;  /* 0x00000005000572bd */ /* 0x000fd400080e0000 */
[----:B------:R-:W-:-:S06]  /*3240*/  ULOP3.LUT UR4, URZ, UR4, URZ, 0x33, !UPT ;  /* 0x00000004ff047292 */ /* 0x000fcc000f8e33ff */
[----:B------:R-:W-:-:S04]  /*3250*/  IMAD.U32 R2, RZ, RZ, UR4 ;  /* 0x00000004ff027e24 */ /* 0x000fc8000f8e00ff */
[----:B------:R-:W1:Y:S02]  /*3260*/  REDUX UR7, R2 ;  /* 0x00000000020773c4 */ /* 0x000e640000000000 */
[----:B------:R3:W-:Y:S01]  /*3270*/  UTCATOMSWS.AND URZ, UR4 ;  /* 0x0000000400ff79e3 */ /* 0x0007e20008000000 */
[----:B0-----:R-:W-:Y:S01]  /*3280*/  ISETP.EQ.U32.AND P0, PT, R0, UR5, PT ;  /* 0x0000000500007c0c */ /* 0x001fe2000bf02070 */
[----:B-1----:R-:W-:-:S12]  /*3290*/  IMAD.U32 R0, RZ, RZ, UR7 ;  /* 0x00000007ff007e24 */ /* 0x002fd8000f8e00ff */
[----:B------:R3:W-:Y:S01]  /*32a0*/  @P0 ATOMS.AND RZ, [UR6], R0 ;  /* 0x00000000ffff098c */ /* 0x0007e2000a800006 */
[----:B------:R-:W-:Y:S05]  /*32b0*/  BRA `(.L_x_8) ;  /* 0x0000000000147947 */ /* 0x000fea0003800000 */
.L_x_10:
[----:B------:R-:W-:-:S07]  /*32c0*/  MOV R2, 0x32e0 ;  /* 0x000032e000027802 */ /* 0x000fce0000000f00 */
[----:B------:R-:W-:Y:S05]  /*32d0*/  CALL.REL.NOINC `($__internal_0_$__cuda_sm10x_tcgen05_guardrail_trap_col_being_dealloced_not_returned_by_alloc) ;  /* 0x0000000000207944 */ /* 0x000fea0003c00000 */
[----:B------:R-:W-:Y:S05]  /*32e0*/  BRA `(.L_x_8) ;  /* 0x0000000000087947 */ /* 0x000fea0003800000 */
.L_x_9:
[----:B------:R-:W-:-:S07]  /*32f0*/  MOV R2, 0x3310 ;  /* 0x0000331000027802 */ /* 0x000fce0000000f00 */
[----:B------:R-:W-:Y:S05]  /*3300*/  CALL.REL.NOINC `($__internal_2_$__cuda_sm10x_tcgen05_guardrail_trap_unallocated_columns_being_dealloced) ;  /* 0x00000000002c7944 */ /* 0x000fea0003c00000 */
.L_x_8:
[----:B------:R-:W-:Y:S01]  /*3310*/  NOP ;  /* 0x0000000000007918 */ /* 0x000fe20000000000 */
[----:B---3--:R-:W-:Y:S05]  /*3320*/  EXIT ;  /* 0x000000000000794d */ /* 0x008fea0003800000 */
.L_x_7:
[----:B------:R-:W0:Y:S02]  /*3330*/  SYNCS.PHASECHK.TRANS64.TRYWAIT P0, [UR7+0xc000], RZ ;  /* 0x00c000ffff0075a7 */ /* 0x000e240008001107 */
[----:B0-----:R-:W-:Y:S05]  /*3340*/  @!P0 BRA `(.L_x_7) ;  /* 0xfffffffc00f88947 */ /* 0x001fea000383ffff */
[----:B------:R-:W-:Y:S05]  /*3350*/  BRA `(.L_x_11) ;  /* 0xffffffec00c07947 */ /* 0x000fea000383ffff */
        .weak           $__internal_0_$__cuda_sm10x_tcgen05_guardrail_trap_col_being_dealloced_not_returned_by_alloc
        .type           $__internal_0_$__cuda_sm10x_tcgen05_guardrail_trap_col_being_dealloced_not_returned_by_alloc,@function
        .size           $__internal_0_$__cuda_sm10x_tcgen05_guardrail_trap_col_being_dealloced_not_returned_by_alloc,($__internal_1_$__cuda_sm10x_tcgen05_guardrail_trap_phase_invalid_during_alloc - $__internal_0_$__cuda_sm10x_tcgen05_guardrail_trap_col_being_dealloced_not_returned_by_alloc)
$__internal_0_$__cuda_sm10x_tcgen05_guardrail_trap_col_being_dealloced_not_returned_by_alloc:
[----:B------:R-:W-:Y:S05]  /*3360*/  BPT.TRAP 0x1 ;  /* 0x000000040000795c */ /* 0x000fea0000300000 */
[----:B------:R-:W-:-:S04]  /*3370*/  IMAD.MOV.U32 R3, RZ, RZ, 0x0 ;  /* 0x00000000ff037424 */ /* 0x000fc800078e00ff */
[----:B------:R-:W-:Y:S05]  /*3380*/  RET.REL.NODEC R2 `(gluon_mma) ;  /* 0xffffffcc021c7950 */ /* 0x000fea0003c3ffff */
        .weak           $__internal_1_$__cuda_sm10x_tcgen05_guardrail_trap_phase_invalid_during_alloc
        .type           $__internal_1_$__cuda_sm10x_tcgen05_guardrail_trap_phase_invalid_during_alloc,@function
        .size           $__internal_1_$__cuda_sm10x_tcgen05_guardrail_trap_phase_invalid_during_alloc,($__internal_2_$__cuda_sm10x_tcgen05_guardrail_trap_unallocated_columns_being_dealloced - $__internal_1_$__cuda_sm10x_tcgen05_guardrail_trap_phase_invalid_during_alloc)
$__internal_1_$__cuda_sm10x_tcgen05_guardrail_trap_phase_invalid_during_alloc:
[----:B------:R-:W-:Y:S05]  /*3390*/  BPT.TRAP 0x1 ;  /* 0x000000040000795c */ /* 0x000fea0000300000 */
[----:B------:R-:W-:-:S04]  /*33a0*/  IMAD.MOV.U32 R3, RZ, RZ, 0x0 ;  /* 0x00000000ff037424 */ /* 0x000fc800078e00ff */
[----:B------:R-:W-:Y:S05]  /*33b0*/  RET.REL.NODEC R2 `(gluon_mma) ;  /* 0xffffffcc02107950 */ /* 0x000fea0003c3ffff */
        .weak           $__internal_2_$__cuda_sm10x_tcgen05_guardrail_trap_unallocated_columns_being_dealloced
        .type           $__internal_2_$__cuda_sm10x_tcgen05_guardrail_trap_unallocated_columns_being_dealloced,@function
        .size           $__internal_2_$__cuda_sm10x_tcgen05_guardrail_trap_unallocated_columns_being_dealloced,(.L_x_15 - $__internal_2_$__cuda_sm10x_tcgen05_guardrail_trap_unallocated_columns_being_dealloced)
$__internal_2_$__cuda_sm10x_tcgen05_guardrail_trap_unallocated_columns_being_dealloced:
[----:B------:R-:W-:Y:S05]  /*33c0*/  BPT.TRAP 0x1 ;  /* 0x000000040000795c */ /* 0x000fea0000300000 */
[----:B------:R-:W-:-:S04]  /*33d0*/  IMAD.MOV.U32 R3, RZ, RZ, 0x0 ;  /* 0x00000000ff037424 */ /* 0x000fc800078e00ff */
[----:B------:R-:W-:Y:S05]  /*33e0*/  RET.REL.NODEC R2 `(gluon_mma) ;  /* 0xffffffcc02047950 */ /* 0x000fea0003c3ffff */
.L_x_12:
[----:B------:R-:W-:-:S00]  /*33f0*/  BRA `(.L_x_12) ;  /* 0xfffffffc00fc7947 */ /* 0x000fc0000383ffff */
[----:B------:R-:W-:-:S00]  /*3400*/  NOP ;  /* 0x0000000000007918 */ /* 0x000fc00000000000 */
[----:B------:R-:W-:-:S00]  /*3410*/  NOP ;  /* 0x0000000000007918 */ /* 0x000fc00000000000 */
[----:B------:R-:W-:-:S00]  /*3420*/  NOP ;  /* 0x0000000000007918 */ /* 0x000fc00000000000 */
[----:B------:R-:W-:-:S00]  /*3430*/  NOP ;  /* 0x0000000000007918 */ /* 0x000fc00000000000 */
[----:B------:R-:W-:-:S00]  /*3440*/  NOP ;  /* 0x0000000000007918 */ /* 0x000fc00000000000 */
[----:B------:R-:W-:-:S00]  /*3450*/  NOP ;  /* 0x0000000000007918 */ /* 0x000fc00000000000 */
[----:B------:R-:W-:-:S00]  /*3460*/  NOP ;  /* 0x0000000000007918 */ /* 0x000fc00000000000 */
[----:B------:R-:W-:-:S00]  /*3470*/  NOP ;  /* 0x0000000000007918 */ /* 0x000fc00000000000 */
.L_x_15:


//--------------------- .nv.shared.gluon_mma      --------------------------
	.section	.nv.shared.gluon_mma,"aw",@nobits
	.sectionflags	@""
	.align	16
	.zero		1024


//--------------------- .nv.shared.reserved.0     --------------------------
	.section	.nv.shared.reserved.0,"aw",@nobits
	.align	8
	.weak		__nv_reservedSMEM_offset_0_alias
	.size		__nv_reservedSMEM_offset_0_alias, 0, 64
	.other		__nv_reservedSMEM_offset_0_alias,@"STO_CUDA_RESERVED_SHARED STV_DEFAULT"
__nv_reservedSMEM_offset_0_alias:
	.zero		0
.nv.shared.reserved.0:
	.zero		64
	.weak		__nv_reservedSMEM_allocation_phase
	.type		__nv_reservedSMEM_allocation_phase,@object
	.size		__nv_reservedSMEM_allocation_phase,(.L_0 - __nv_reservedSMEM_allocation_phase)
__nv_reservedSMEM_allocation_phase:
	.zero		1
.L_0:
	.zero		7
	.weak		__nv_reservedSMEM_devtool_atexit_pc
	.type		__nv_reservedSMEM_devtool_atexit_pc,@object
	.size		__nv_reservedSMEM_devtool_atexit_pc,(__nv_reservedSMEM_allocation_mask - __nv_reservedSMEM_devtool_atexit_pc)
__nv_reservedSMEM_devtool_atexit_pc:
	.zero		8
	.weak		__nv_reservedSMEM_allocation_mask
	.type		__nv_reservedSMEM_allocation_mask,@object
	.size		__nv_reservedSMEM_allocation_mask,(.L_2 - __nv_reservedSMEM_allocation_mask)
__nv_reservedSMEM_allocation_mask:
	.zero		4
.L_2:


//--------------------- .nv.constant0.gluon_mma   --------------------------
	.section	.nv.constant0.gluon_mma,"a",@progbits
	.sectionflags	@""
	.align	4
.nv.constant0.gluon_mma:
	.zero		936


//--------------------- SYMBOLS --------------------------

	.type		.nv.reservedSmem.offset0,@object
	.size		.nv.reservedSmem.offset0,0x4
	.type		.nv.reservedSmem.cap,@object
	.size		.nv.reservedSmem.cap,0x4
